	.headerflags	@"EF_CUDA_TEXMODE_UNIFIED EF_CUDA_64BIT_ADDRESS EF_CUDA_ACCELERATORS EF_CUDA_SM90 EF_CUDA_VIRTUAL_SM(EF_CUDA_SM90)"
	.elftype	@"ET_EXEC"


//--------------------- .nv.info                  --------------------------
	.section	.nv.info,"",@"SHT_CUDA_INFO"
	.align	4


	//----- nvinfo : EIATTR_REGCOUNT
	.align		4
        /*0000*/ 	.byte	0x04, 0x2f
        /*0002*/ 	.short	(.L_3 - .L_2)
	.align		4
.L_2:
        /*0004*/ 	.word	index@(triton_poi_fused__native_batch_norm_legit_no_training_38)
        /*0008*/ 	.word	0x00000018


	//----- nvinfo : EIATTR_MIN_STACK_SIZE
	.align		4
.L_3:
        /*000c*/ 	.byte	0x04, 0x12
        /*000e*/ 	.short	(.L_5 - .L_4)
	.align		4
.L_4:
        /*0010*/ 	.word	index@(triton_poi_fused__native_batch_norm_legit_no_training_38)
        /*0014*/ 	.word	0x00000000


	//----- nvinfo : EIATTR_FRAME_SIZE
	.align		4
.L_5:
        /*0018*/ 	.byte	0x04, 0x11
        /*001a*/ 	.short	(.L_7 - .L_6)
	.align		4
.L_6:
        /*001c*/ 	.word	index@(triton_poi_fused__native_batch_norm_legit_no_training_38)
        /*0020*/ 	.word	0x00000000


	//----- nvinfo : EIATTR_MIN_STACK_SIZE
	.align		4
.L_7:
        /*0024*/ 	.byte	0x04, 0x12
        /*0026*/ 	.short	(.L_9 - .L_8)
	.align		4
.L_8:
        /*0028*/ 	.word	index@(triton_poi_fused__native_batch_norm_legit_no_training_38)
        /*002c*/ 	.word	0x00000000
.L_9:


//--------------------- .nv.info.triton_poi_fused__native_batch_norm_legit_no_training_38 --------------------------
	.section	.nv.info.triton_poi_fused__native_batch_norm_legit_no_training_38,"",@"SHT_CUDA_INFO"
	.sectionflags	@""
	.align	4


	//----- nvinfo : EIATTR_CUDA_API_VERSION
	.align		4
        /*0000*/ 	.byte	0x04, 0x37
        /*0002*/ 	.short	(.L_11 - .L_10)
.L_10:
        /*0004*/ 	.word	0x0000007c


	//----- nvinfo : EIATTR_KPARAM_INFO
	.align		4
.L_11:
        /*0008*/ 	.byte	0x04, 0x17
        /*000a*/ 	.short	(.L_13 - .L_12)
.L_12:
        /*000c*/ 	.word	0x00000000
        /*0010*/ 	.short	0x0006
        /*0012*/ 	.short	0x0030
        /*0014*/ 	.byte	0x00, 0xf0, 0x11, 0x00


	//----- nvinfo : EIATTR_KPARAM_INFO
	.align		4
.L_13:
        /*0018*/ 	.byte	0x04, 0x17
        /*001a*/ 	.short	(.L_15 - .L_14)
.L_14:
        /*001c*/ 	.word	0x00000000
        /*0020*/ 	.short	0x0005
        /*0022*/ 	.short	0x0028
        /*0024*/ 	.byte	0x00, 0xf4, 0x21, 0x00


	//----- nvinfo : EIATTR_KPARAM_INFO
	.align		4
.L_15:
        /*0028*/ 	.byte	0x04, 0x17
        /*002a*/ 	.short	(.L_17 - .L_16)
.L_16:
        /*002c*/ 	.word	0x00000000
        /*0030*/ 	.short	0x0004
        /*0032*/ 	.short	0x0020
        /*0034*/ 	.byte	0x00, 0xf4, 0x21, 0x00


	//----- nvinfo : EIATTR_KPARAM_INFO
	.align		4
.L_17:
        /*0038*/ 	.byte	0x04, 0x17
        /*003a*/ 	.short	(.L_19 - .L_18)
.L_18:
        /*003c*/ 	.word	0x00000000
        /*0040*/ 	.short	0x0003
        /*0042*/ 	.short	0x0018
        /*0044*/ 	.byte	0x00, 0xf4, 0x21, 0x00


	//----- nvinfo : EIATTR_KPARAM_INFO
	.align		4
.L_19:
        /*0048*/ 	.byte	0x04, 0x17
        /*004a*/ 	.short	(.L_21 - .L_20)
.L_20:
        /*004c*/ 	.word	0x00000000
        /*0050*/ 	.short	0x0002
        /*0052*/ 	.short	0x0010
        /*0054*/ 	.byte	0x00, 0xf4, 0x21, 0x00


	//----- nvinfo : EIATTR_KPARAM_INFO
	.align		4
.L_21:
        /*0058*/ 	.byte	0x04, 0x17
        /*005a*/ 	.short	(.L_23 - .L_22)
.L_22:
        /*005c*/ 	.word	0x00000000
        /*0060*/ 	.short	0x0001
        /*0062*/ 	.short	0x0008
        /*0064*/ 	.byte	0x00, 0xf4, 0x21, 0x00


	//----- nvinfo : EIATTR_KPARAM_INFO
	.align		4
.L_23:
        /*0068*/ 	.byte	0x04, 0x17
        /*006a*/ 	.short	(.L_25 - .L_24)
.L_24:
        /*006c*/ 	.word	0x00000000
        /*0070*/ 	.short	0x0000
        /*0072*/ 	.short	0x0000
        /*0074*/ 	.byte	0x00, 0xf4, 0x21, 0x00


	//----- nvinfo : EIATTR_SPARSE_MMA_MASK
	.align		4
.L_25:
        /*0078*/ 	.byte	0x03, 0x50
        /*007a*/ 	.short	0x0000


	//----- nvinfo : EIATTR_MAXREG_COUNT
	.align		4
        /*007c*/ 	.byte	0x03, 0x1b
        /*007e*/ 	.short	0x00ff


	//----- nvinfo : EIATTR_EXIT_INSTR_OFFSETS
	.align		4
        /*0080*/ 	.byte	0x04, 0x1c
        /*0082*/ 	.short	(.L_27 - .L_26)


	//   ....[0]....
.L_26:
        /*0084*/ 	.word	0x000003e0


	//   ....[1]....
        /*0088*/ 	.word	0x00000400


	//----- nvinfo : EIATTR_REQNTID
	.align		4
.L_27:
        /*008c*/ 	.byte	0x04, 0x10
        /*008e*/ 	.short	(.L_29 - .L_28)
.L_28:
        /*0090*/ 	.word	0x00000080
        /*0094*/ 	.word	0x00000001
        /*0098*/ 	.word	0x00000001


	//----- nvinfo : EIATTR_CBANK_PARAM_SIZE
	.align		4
.L_29:
        /*009c*/ 	.byte	0x03, 0x19
        /*009e*/ 	.short	0x0034


	//----- nvinfo : EIATTR_PARAM_CBANK
	.align		4
        /*00a0*/ 	.byte	0x04, 0x0a
        /*00a2*/ 	.short	(.L_31 - .L_30)
	.align		4
.L_30:
        /*00a4*/ 	.word	index@(.nv.constant0.triton_poi_fused__native_batch_norm_legit_no_training_38)
        /*00a8*/ 	.short	0x0210
        /*00aa*/ 	.short	0x0034


	//----- nvinfo : EIATTR_SW_WAR
	.align		4
.L_31:
        /*00ac*/ 	.byte	0x04, 0x36
        /*00ae*/ 	.short	(.L_33 - .L_32)
.L_32:
        /*00b0*/ 	.word	0x00000008
.L_33:


//--------------------- .nv.callgraph             --------------------------
	.section	.nv.callgraph,"",@"SHT_CUDA_CALLGRAPH"
	.align	4
	.sectionentsize	8
	.align		4
        /*0000*/ 	.word	0x00000000
	.align		4
        /*0004*/ 	.word	0xffffffff
	.align		4
        /*0008*/ 	.word	0x00000000
	.align		4
        /*000c*/ 	.word	0xfffffffe
	.align		4
        /*0010*/ 	.word	0x00000000
	.align		4
        /*0014*/ 	.word	0xfffffffd
	.align		4
        /*0018*/ 	.word	0x00000000
	.align		4
        /*001c*/ 	.word	0xfffffffc


//--------------------- .nv.constant4             --------------------------
	.section	.nv.constant4,"a",@progbits
	.align	8
	.align		8
.nv.constant4:
        /*0000*/ 	.dword	_$_str
	.align		8
        /*0008*/ 	.dword	_$_str_$_2


//--------------------- .text.triton_poi_fused__native_batch_norm_legit_no_training_38 --------------------------
	.section	.text.triton_poi_fused__native_batch_norm_legit_no_training_38,"ax",@progbits
	.align	128
        .global         triton_poi_fused__native_batch_norm_legit_no_training_38
        .type           triton_poi_fused__native_batch_norm_legit_no_training_38,@function
        .size           triton_poi_fused__native_batch_norm_legit_no_training_38,(.L_x_1 - triton_poi_fused__native_batch_norm_legit_no_training_38)
        .other          triton_poi_fused__native_batch_norm_legit_no_training_38,@"STO_CUDA_ENTRY STV_DEFAULT"
triton_poi_fused__native_batch_norm_legit_no_training_38:
.text.triton_poi_fused__native_batch_norm_legit_no_training_38:
[----:B------:R-:W0:Y:S01]  /*0000*/  LDC R1, c[0x0][0x28] ;  /* 0x00000a00ff017b82 */ /* 0x000e220000000800 */
[----:B------:R-:W1:Y:S01]  /*0010*/  S2R R0, SR_TID.X ;  /* 0x0000000000007919 */ /* 0x000e620000002100 */
[----:B------:R-:W-:-:S06]  /*0020*/  HFMA2.MMA R2, -RZ, RZ, 0, 0 ;  /* 0x00000000ff027435 */ /* 0x000fcc00000001ff */
[----:B------:R-:W2:Y:S01]  /*0030*/  LDC.64 R10, c[0x0][0x220] ;  /* 0x00008800ff0a7b82 */ /* 0x000ea20000000a00 */
[----:B------:R-:W-:Y:S01]  /*0040*/  ULDC.64 UR4, c[0x0][0x208] ;  /* 0x0000820000047ab9 */ /* 0x000fe20000000a00 */
[----:B------:R-:W3:Y:S06]  /*0050*/  S2R R3, SR_CTAID.X ;  /* 0x0000000000037919 */ /* 0x000eec0000002500 */
[----:B------:R-:W4:Y:S08]  /*0060*/  LDC.64 R14, c[0x0][0x210] ;  /* 0x00008400ff0e7b82 */ /* 0x000f300000000a00 */
[----:B------:R-:W5:Y:S08]  /*0070*/  LDC.64 R16, c[0x0][0x218] ;  /* 0x00008600ff107b82 */ /* 0x000f700000000a00 */
[----:B------:R-:W5:Y:S01]  /*0080*/  LDC.64 R18, c[0x0][0x228] ;  /* 0x00008a00ff127b82 */ /* 0x000f620000000a00 */
[----:B-1----:R-:W-:-:S07]  /*0090*/  SHF.L.U32 R0, R0, 0x1, RZ ;  /* 0x0000000100007819 */ /* 0x002fce00000006ff */
[----:B------:R-:W1:Y:S01]  /*00a0*/  LDC.64 R20, c[0x0][0x230] ;  /* 0x00008c00ff147b82 */ /* 0x000e620000000a00 */
[----:B------:R-:W-:-:S04]  /*00b0*/  LOP3.LUT R0, R0, 0xfe, RZ, 0xc0, !PT ;  /* 0x000000fe00007812 */ /* 0x000fc800078ec0ff */
[----:B---3--:R-:W-:-:S04]  /*00c0*/  LEA R3, R3, R0, 0x8 ;  /* 0x0000000003037211 */ /* 0x008fc800078e40ff */
[C---:B------:R-:W-:Y:S01]  /*00d0*/  ISETP.GE.AND P4, PT, R3.reuse, 0x3c00, PT ;  /* 0x00003c000300780c */ /* 0x040fe20003f86270 */
[----:B------:R-:W-:-:S05]  /*00e0*/  IMAD.HI R0, R3, -0x77777777, R2 ;  /* 0x8888888903007827 */ /* 0x000fca00078e0202 */
[----:B------:R-:W-:-:S04]  /*00f0*/  SHF.R.U32.HI R5, RZ, 0x1f, R0 ;  /* 0x0000001fff057819 */ /* 0x000fc80000011600 */
[----:B------:R-:W-:-:S05]  /*0100*/  LEA.HI.SX32 R5, R0, R5, 0x17 ;  /* 0x0000000500057211 */ /* 0x000fca00078fbaff */
[----:B------:R-:W-:Y:S01]  /*0110*/  IMAD R13, R5, -0x3c0, R3 ;  /* 0xfffffc40050d7824 */ /* 0x000fe200078e0203 */
[----:B------:R-:W-:-:S03]  /*0120*/  CS2R R4, SRZ ;  /* 0x0000000000047805 */ /* 0x000fc6000001ff00 */
[----:B--2---:R-:W-:-:S05]  /*0130*/  IMAD.WIDE R10, R13, 0x4, R10 ;  /* 0x000000040d0a7825 */ /* 0x004fca00078e020a */
[----:B------:R2:W3:Y:S01]  /*0140*/  @!P4 LDG.E.EL.64 R4, desc[UR4][R10.64] ;  /* 0x000000040a04c981 */ /* 0x0004e2000c2e1b00 */
[----:B------:R-:W-:Y:S02]  /*0150*/  CS2R R6, SRZ ;  /* 0x0000000000067805 */ /* 0x000fe4000001ff00 */
[----:B------:R-:W-:Y:S01]  /*0160*/  CS2R R8, SRZ ;  /* 0x0000000000087805 */ /* 0x000fe2000001ff00 */
[----:B----4-:R-:W-:-:S04]  /*0170*/  IMAD.WIDE R14, R3, 0x4, R14 ;  /* 0x00000004030e7825 */ /* 0x010fc800078e020e */
[C---:B-----5:R-:W-:Y:S01]  /*0180*/  IMAD.WIDE R16, R13.reuse, 0x4, R16 ;  /* 0x000000040d107825 */ /* 0x060fe200078e0210 */
[----:B------:R-:W4:Y:S01]  /*0190*/  @!P4 LDG.E.64 R6, desc[UR4][R14.64] ;  /* 0x000000040e06c981 */ /* 0x000f22000c1e1b00 */
[----:B--2---:R-:W-:Y:S02]  /*01a0*/  CS2R R10, SRZ ;  /* 0x00000000000a7805 */ /* 0x004fe4000001ff00 */
[C---:B0-----:R-:W-:Y:S01]  /*01b0*/  IMAD.WIDE R18, R13.reuse, 0x4, R18 ;  /* 0x000000040d127825 */ /* 0x041fe200078e0212 */
[----:B------:R0:W4:Y:S03]  /*01c0*/  @!P4 LDG.E.EL.64 R8, desc[UR4][R16.64] ;  /* 0x000000041008c981 */ /* 0x000126000c2e1b00 */
[----:B-1----:R-:W-:Y:S01]  /*01d0*/  IMAD.WIDE R20, R13, 0x4, R20 ;  /* 0x000000040d147825 */ /* 0x002fe200078e0214 */
[----:B------:R-:W-:-:S04]  /*01e0*/  CS2R R12, SRZ ;  /* 0x00000000000c7805 */ /* 0x000fc8000001ff00 */
[----:B------:R-:W2:Y:S04]  /*01f0*/  @!P4 LDG.E.EL.64 R10, desc[UR4][R20.64] ;  /* 0x00000004140ac981 */ /* 0x000ea8000c2e1b00 */
[----:B------:R-:W2:Y:S01]  /*0200*/  @!P4 LDG.E.EL.64 R12, desc[UR4][R18.64] ;  /* 0x00000004120cc981 */ /* 0x000ea2000c2e1b00 */
[----:B0-----:R-:W-:Y:S01]  /*0210*/  MOV R17, 0x3e800000 ;  /* 0x3e80000000117802 */ /* 0x001fe20000000f00 */
[----:B---3--:R-:W-:Y:S01]  /*0220*/  FADD R4, R4, 9.9999997473787516356e-06 ;  /* 0x3727c5ac04047421 */ /* 0x008fe20000000000 */
[----:B------:R-:W-:-:S03]  /*0230*/  FADD R0, R5, 9.9999997473787516356e-06 ;  /* 0x3727c5ac05007421 */ /* 0x000fc60000000000 */
[----:B------:R0:W1:Y:S08]  /*0240*/  MUFU.SQRT R2, R4 ;  /* 0x0000000400027308 */ /* 0x0000700000002000 */
[----:B------:R-:W3:Y:S01]  /*0250*/  MUFU.SQRT R14, R0 ;  /* 0x00000000000e7308 */ /* 0x000ee20000002000 */
[----:B0-----:R-:W0:Y:S01]  /*0260*/  LDC.64 R4, c[0x0][0x238] ;  /* 0x00008e00ff047b82 */ /* 0x001e220000000a00 */
[----:B-1----:R-:W-:-:S02]  /*0270*/  FSETP.GT.AND P0, PT, R2, 8.50705917302346158658e+37, PT ;  /* 0x7e8000000200780b */ /* 0x002fc40003f04000 */
[----:B------:R-:W-:Y:S02]  /*0280*/  FSETP.GEU.AND P2, PT, R2, 1.175494350822287508e-38, PT ;  /* 0x008000000200780b */ /* 0x000fe40003f4e000 */
[C---:B---3--:R-:W-:Y:S02]  /*0290*/  FSETP.GT.AND P1, PT, R14.reuse, 8.50705917302346158658e+37, PT ;  /* 0x7e8000000e00780b */ /* 0x048fe40003f24000 */
[----:B------:R-:W-:-:S07]  /*02a0*/  FSETP.GEU.AND P3, PT, R14, 1.175494350822287508e-38, PT ;  /* 0x008000000e00780b */ /* 0x000fce0003f6e000 */
[----:B------:R-:W-:-:S04]  /*02b0*/  @P0 FMUL R2, R2, 0.25 ;  /* 0x3e80000002020820 */ /* 0x000fc80000400000 */
[----:B------:R-:W-:Y:S01]  /*02c0*/  @!P2 FMUL R2, R2, 16777216 ;  /* 0x4b8000000202a820 */ /* 0x000fe20000400000 */
[----:B------:R-:W-:-:S04]  /*02d0*/  @P1 FMUL R14, R14, 0.25 ;  /* 0x3e8000000e0e1820 */ /* 0x000fc80000400000 */
[----:B------:R-:W-:Y:S01]  /*02e0*/  @!P3 FMUL R14, R14, 16777216 ;  /* 0x4b8000000e0eb820 */ /* 0x000fe20000400000 */
[----:B------:R-:W1:Y:S01]  /*02f0*/  MUFU.RCP R2, R2 ;  /* 0x0000000200027308 */ /* 0x000e620000001000 */
[----:B------:R-:W-:-:S07]  /*0300*/  FSEL R15, R17, 1, P0 ;  /* 0x3f800000110f7808 */ /* 0x000fce0000000000 */
[----:B------:R-:W3:Y:S01]  /*0310*/  MUFU.RCP R14, R14 ;  /* 0x0000000e000e7308 */ /* 0x000ee20000001000 */
[----:B------:R-:W-:Y:S01]  /*0320*/  FSEL R17, R17, 1, P1 ;  /* 0x3f80000011117808 */ /* 0x000fe20000800000 */
[----:B------:R-:W-:-:S04]  /*0330*/  @!P2 FMUL R15, R15, 16777216 ;  /* 0x4b8000000f0fa820 */ /* 0x000fc80000400000 */
[----:B------:R-:W-:Y:S01]  /*0340*/  @!P3 FMUL R17, R17, 16777216 ;  /* 0x4b8000001111b820 */ /* 0x000fe20000400000 */
[----:B----4-:R-:W-:Y:S01]  /*0350*/  FADD R7, -R9, R7 ;  /* 0x0000000709077221 */ /* 0x010fe20000000100 */
[----:B------:R-:W-:Y:S01]  /*0360*/  FADD R6, -R8, R6 ;  /* 0x0000000608067221 */ /* 0x000fe20000000100 */
[----:B-1----:R-:W-:Y:S01]  /*0370*/  FMUL R15, R2, R15 ;  /* 0x0000000f020f7220 */ /* 0x002fe20000400000 */
[----:B---3--:R-:W-:-:S03]  /*0380*/  FMUL R0, R14, R17 ;  /* 0x000000110e007220 */ /* 0x008fc60000400000 */
[----:B------:R-:W-:Y:S01]  /*0390*/  FMUL R15, R6, R15 ;  /* 0x0000000f060f7220 */ /* 0x000fe20000400000 */
[----:B------:R-:W-:Y:S01]  /*03a0*/  FMUL R0, R7, R0 ;  /* 0x0000000007007220 */ /* 0x000fe20000400000 */
[----:B0-----:R-:W-:-:S04]  /*03b0*/  IMAD.WIDE R4, R3, 0x4, R4 ;  /* 0x0000000403047825 */ /* 0x001fc800078e0204 */
[----:B--2---:R-:W-:Y:S01]  /*03c0*/  FFMA R10, R15, R12, R10 ;  /* 0x0000000c0f0a7223 */ /* 0x004fe2000000000a */
[----:B------:R-:W-:Y:S01]  /*03d0*/  FFMA R11, R0, R13, R11 ;  /* 0x0000000d000b7223 */ /* 0x000fe2000000000b */
[----:B------:R-:W-:Y:S06]  /*03e0*/  @P4 EXIT ;  /* 0x000000000000494d */ /* 0x000fec0003800000 */
[----:B------:R-:W-:Y:S01]  /*03f0*/  STG.E.64 desc[UR4][R4.64], R10 ;  /* 0x0000000a04007986 */ /* 0x000fe2000c101b04 */
[----:B------:R-:W-:Y:S05]  /*0400*/  EXIT ;  /* 0x000000000000794d */ /* 0x000fea0003800000 */
.L_x_0:
[----:B------:R-:W-:-:S00]  /*0410*/  BRA `(.L_x_0) ;  /* 0xfffffffc00fc7947 */ /* 0x000fc0000383ffff */
[----:B------:R-:W-:-:S00]  /*0420*/  NOP ;  /* 0x0000000000007918 */ /* 0x000fc00000000000 */
        /* <DEDUP_REMOVED lines=13> */
.L_x_1:


//--------------------- .nv.global.init           --------------------------
	.section	.nv.global.init,"aw",@progbits
.nv.global.init:
	.type		_$_str,@object
	.size		_$_str,(_$_str_$_2 - _$_str)
_$_str:
        /*0000*/ 	.byte	0x5f, 0x5f, 0x43, 0x55, 0x44, 0x41, 0x5f, 0x46, 0x54, 0x5a, 0x00
	.type		_$_str_$_2,@object
	.size		_$_str_$_2,(.L_1 - _$_str_$_2)
_$_str_$_2:
        /*000b*/ 	.byte	0x5f, 0x5f, 0x43, 0x55, 0x44, 0x41, 0x5f, 0x50, 0x52, 0x45, 0x43, 0x5f, 0x53, 0x51, 0x52, 0x54
        /*001b*/ 	.byte	0x00
.L_1:


//--------------------- .nv.constant0.triton_poi_fused__native_batch_norm_legit_no_training_38 --------------------------
	.section	.nv.constant0.triton_poi_fused__native_batch_norm_legit_no_training_38,"a",@progbits
	.sectionflags	@""
	.align	4
.nv.constant0.triton_poi_fused__native_batch_norm_legit_no_training_38:
	.zero		580
